//
// Generated by NVIDIA NVVM Compiler
//
// Compiler Build ID: CL-36424714
// Cuda compilation tools, release 13.0, V13.0.88
// Based on NVVM 20.0.0
//

.version 9.0
.target sm_100
.address_size 64

	// .globl	_Z13vecAdd_blocksPKfS0_Pfi

.visible .entry _Z13vecAdd_blocksPKfS0_Pfi(
	.param .u64 .ptr .align 1 _Z13vecAdd_blocksPKfS0_Pfi_param_0,
	.param .u64 .ptr .align 1 _Z13vecAdd_blocksPKfS0_Pfi_param_1,
	.param .u64 .ptr .align 1 _Z13vecAdd_blocksPKfS0_Pfi_param_2,
	.param .u32 _Z13vecAdd_blocksPKfS0_Pfi_param_3
)
{
	.reg .pred 	%p<2>;
	.reg .b32 	%r<3>;
	.reg .b32 	%f<4>;
	.reg .b64 	%rd<11>;

	ld.param.u64 	%rd1, [_Z13vecAdd_blocksPKfS0_Pfi_param_0];
	ld.param.u64 	%rd2, [_Z13vecAdd_blocksPKfS0_Pfi_param_1];
	ld.param.u64 	%rd3, [_Z13vecAdd_blocksPKfS0_Pfi_param_2];
	ld.param.u32 	%r2, [_Z13vecAdd_blocksPKfS0_Pfi_param_3];
	mov.u32 	%r1, %ctaid.x;
	setp.ge.s32 	%p1, %r1, %r2;
	@%p1 bra 	$L__BB0_2;
	cvta.to.global.u64 	%rd4, %rd1;
	cvta.to.global.u64 	%rd5, %rd2;
	cvta.to.global.u64 	%rd6, %rd3;
	mul.wide.u32 	%rd7, %r1, 4;
	add.s64 	%rd8, %rd4, %rd7;
	ld.global.f32 	%f1, [%rd8];
	add.s64 	%rd9, %rd5, %rd7;
	ld.global.f32 	%f2, [%rd9];
	add.f32 	%f3, %f1, %f2;
	add.s64 	%rd10, %rd6, %rd7;
	st.global.f32 	[%rd10], %f3;
$L__BB0_2:
	ret;

}


// ===== COMPILED SASS (sm_100) =====

	.target	sm_100

	.elftype	@"ET_EXEC"


//--------------------- .note.nv.tkinfo           --------------------------
	.section	.note.nv.tkinfo,"",@"SHT_NOTE"
	.sectionflags	@"SHF_NOTE_NV_TKINFO"
	.tkinfo
        /*0018*/ 	.word	0x00000002
        /*0030*/ 	.string	""
        /*0030*/ 	.string	"ptxas"
        /*0030*/ 	.string	"Cuda compilation tools, release 13.0, V13.0.88"
        /*0030*/ 	.string	"Build cuda_13.0.r13.0/compiler.36424714_0"
        /*0030*/ 	.string	"-arch sm_100 -m 64 "



//--------------------- .note.nv.cuinfo           --------------------------
	.section	.note.nv.cuinfo,"",@"SHT_NOTE"
	.sectionflags	@"SHF_NOTE_NV_CUINFO"
        /*0018*/ 	.short	0x0002
        /*001a*/ 	.short	0x0064
        /*001c*/ 	.short	0x0082
	.zero		2


//--------------------- .nv.info                  --------------------------
	.section	.nv.info,"",@"SHT_CUDA_INFO"
	.align	4


	//----- nvinfo : EIATTR_REGCOUNT
	.align		4
        /*0000*/ 	.byte	0x04, 0x2f
        /*0002*/ 	.short	(.L_1 - .L_0)
	.align		4
.L_0:
        /*0004*/ 	.word	index@(_Z13vecAdd_blocksPKfS0_Pfi)
        /*0008*/ 	.word	0x0000000c


	//----- nvinfo : EIATTR_FRAME_SIZE
	.align		4
.L_1:
        /*000c*/ 	.byte	0x04, 0x11
        /*000e*/ 	.short	(.L_3 - .L_2)
	.align		4
.L_2:
        /*0010*/ 	.word	index@(_Z13vecAdd_blocksPKfS0_Pfi)
        /*0014*/ 	.word	0x00000000


	//----- nvinfo : EIATTR_MIN_STACK_SIZE
	.align		4
.L_3:
        /*0018*/ 	.byte	0x04, 0x12
        /*001a*/ 	.short	(.L_5 - .L_4)
	.align		4
.L_4:
        /*001c*/ 	.word	index@(_Z13vecAdd_blocksPKfS0_Pfi)
        /*0020*/ 	.word	0x00000000
.L_5:


//--------------------- .nv.compat                --------------------------
	.section	.nv.compat,"",@"SHT_CUDA_COMPAT_INFO"
	.align	4
        /*0000*/ 	.byte	0x02, 0x09, 0x00, 0x00, 0x02, 0x02, 0x01, 0x00, 0x02, 0x05, 0x05, 0x00, 0x03, 0x07, 0x01, 0x01
        /*0010*/ 	.byte	0x02, 0x03, 0x00, 0x00, 0x02, 0x06, 0x01, 0x00, 0x04, 0x0b, 0x08, 0x00, 0x09, 0x00, 0x00, 0x00
        /*0020*/ 	.byte	0x00, 0x00, 0x00, 0x00


//--------------------- .nv.info._Z13vecAdd_blocksPKfS0_Pfi --------------------------
	.section	.nv.info._Z13vecAdd_blocksPKfS0_Pfi,"",@"SHT_CUDA_INFO"
	.sectionflags	@""
	.align	4


	//----- nvinfo : EIATTR_CUDA_API_VERSION
	.align		4
        /*0000*/ 	.byte	0x04, 0x37
        /*0002*/ 	.short	(.L_7 - .L_6)
.L_6:
        /*0004*/ 	.word	0x00000082


	//----- nvinfo : EIATTR_KPARAM_INFO
	.align		4
.L_7:
        /*0008*/ 	.byte	0x04, 0x17
        /*000a*/ 	.short	(.L_9 - .L_8)
.L_8:
        /*000c*/ 	.word	0x00000000
        /*0010*/ 	.short	0x0003
        /*0012*/ 	.short	0x0018
        /*0014*/ 	.byte	0x00, 0xf0, 0x11, 0x00


	//----- nvinfo : EIATTR_KPARAM_INFO
	.align		4
.L_9:
        /*0018*/ 	.byte	0x04, 0x17
        /*001a*/ 	.short	(.L_11 - .L_10)
.L_10:
        /*001c*/ 	.word	0x00000000
        /*0020*/ 	.short	0x0002
        /*0022*/ 	.short	0x0010
        /*0024*/ 	.byte	0x00, 0xf5, 0x21, 0x00


	//----- nvinfo : EIATTR_KPARAM_INFO
	.align		4
.L_11:
        /*0028*/ 	.byte	0x04, 0x17
        /*002a*/ 	.short	(.L_13 - .L_12)
.L_12:
        /*002c*/ 	.word	0x00000000
        /*0030*/ 	.short	0x0001
        /*0032*/ 	.short	0x0008
        /*0034*/ 	.byte	0x00, 0xf5, 0x21, 0x00


	//----- nvinfo : EIATTR_KPARAM_INFO
	.align		4
.L_13:
        /*0038*/ 	.byte	0x04, 0x17
        /*003a*/ 	.short	(.L_15 - .L_14)
.L_14:
        /*003c*/ 	.word	0x00000000
        /*0040*/ 	.short	0x0000
        /*0042*/ 	.short	0x0000
        /*0044*/ 	.byte	0x00, 0xf5, 0x21, 0x00


	//----- nvinfo : EIATTR_SPARSE_MMA_MASK
	.align		4
.L_15:
        /*0048*/ 	.byte	0x03, 0x50
        /*004a*/ 	.short	0x0000


	//----- nvinfo : EIATTR_MAXREG_COUNT
	.align		4
        /*004c*/ 	.byte	0x03, 0x1b
        /*004e*/ 	.short	0x00ff


	//----- nvinfo : EIATTR_MERCURY_ISA_VERSION
	.align		4
        /*0050*/ 	.byte	0x03, 0x5f
        /*0052*/ 	.short	0x0101


	//----- nvinfo : EIATTR_VRC_CTA_INIT_COUNT
	.align		4
        /*0054*/ 	.byte	0x02, 0x4a
	.zero		1
	.zero		1


	//----- nvinfo : EIATTR_EXIT_INSTR_OFFSETS
	.align		4
        /*0058*/ 	.byte	0x04, 0x1c
        /*005a*/ 	.short	(.L_17 - .L_16)


	//   ....[0]....
.L_16:
        /*005c*/ 	.word	0x00000040


	//   ....[1]....
        /*0060*/ 	.word	0x00000100


	//----- nvinfo : EIATTR_CBANK_PARAM_SIZE
	.align		4
.L_17:
        /*0064*/ 	.byte	0x03, 0x19
        /*0066*/ 	.short	0x001c


	//----- nvinfo : EIATTR_PARAM_CBANK
	.align		4
        /*0068*/ 	.byte	0x04, 0x0a
        /*006a*/ 	.short	(.L_19 - .L_18)
	.align		4
.L_18:
        /*006c*/ 	.word	index@(.nv.constant0._Z13vecAdd_blocksPKfS0_Pfi)
        /*0070*/ 	.short	0x0380
        /*0072*/ 	.short	0x001c


	//----- nvinfo : EIATTR_SW_WAR
	.align		4
.L_19:
        /*0074*/ 	.byte	0x04, 0x36
        /*0076*/ 	.short	(.L_21 - .L_20)
.L_20:
        /*0078*/ 	.word	0x00000008
.L_21:


//--------------------- .nv.callgraph             --------------------------
	.section	.nv.callgraph,"",@"SHT_CUDA_CALLGRAPH"
	.align	4
	.sectionentsize	8
	.align		4
        /*0000*/ 	.word	0x00000000
	.align		4
        /*0004*/ 	.word	0xffffffff
	.align		4
        /*0008*/ 	.word	0x00000000
	.align		4
        /*000c*/ 	.word	0xfffffffe
	.align		4
        /*0010*/ 	.word	0x00000000
	.align		4
        /*0014*/ 	.word	0xfffffffd
	.align		4
        /*0018*/ 	.word	0x00000000
	.align		4
        /*001c*/ 	.word	0xfffffffc


//--------------------- .text._Z13vecAdd_blocksPKfS0_Pfi --------------------------
	.section	.text._Z13vecAdd_blocksPKfS0_Pfi,"ax",@progbits
	.align	128
        .global         _Z13vecAdd_blocksPKfS0_Pfi
        .type           _Z13vecAdd_blocksPKfS0_Pfi,@function
        .size           _Z13vecAdd_blocksPKfS0_Pfi,(.L_x_1 - _Z13vecAdd_blocksPKfS0_Pfi)
        .other          _Z13vecAdd_blocksPKfS0_Pfi,@"STO_CUDA_ENTRY STV_DEFAULT"
_Z13vecAdd_blocksPKfS0_Pfi:
.text._Z13vecAdd_blocksPKfS0_Pfi:
[----:B------:R-:W-:Y:S01]  /*0000*/  LDC R1, c[0x0][0x37c] ;  /* 0x0000df00ff017b82 */ /* 0x000fe20000000800 */
[----:B------:R-:W0:Y:S01]  /*0010*/  S2R R9, SR_CTAID.X ;  /* 0x0000000000097919 */ /* 0x000e220000002500 */
[----:B------:R-:W0:Y:S02]  /*0020*/  LDCU UR4, c[0x0][0x398] ;  /* 0x00007300ff0477ac */ /* 0x000e240008000800 */
[----:B0-----:R-:W-:-:S13]  /*0030*/  ISETP.GE.AND P0, PT, R9, UR4, PT ;  /* 0x0000000409007c0c */ /* 0x001fda000bf06270 */
[----:B------:R-:W-:Y:S05]  /*0040*/  @P0 EXIT ;  /* 0x000000000000094d */ /* 0x000fea0003800000 */
[----:B------:R-:W0:Y:S01]  /*0050*/  LDC.64 R2, c[0x0][0x380] ;  /* 0x0000e000ff027b82 */ /* 0x000e220000000a00 */
[----:B------:R-:W1:Y:S07]  /*0060*/  LDCU.64 UR4, c[0x0][0x358] ;  /* 0x00006b00ff0477ac */ /* 0x000e6e0008000a00 */
[----:B------:R-:W2:Y:S08]  /*0070*/  LDC.64 R4, c[0x0][0x388] ;  /* 0x0000e200ff047b82 */ /* 0x000eb00000000a00 */
[----:B------:R-:W3:Y:S01]  /*0080*/  LDC.64 R6, c[0x0][0x390] ;  /* 0x0000e400ff067b82 */ /* 0x000ee20000000a00 */
[----:B0-----:R-:W-:-:S06]  /*0090*/  IMAD.WIDE.U32 R2, R9, 0x4, R2 ;  /* 0x0000000409027825 */ /* 0x001fcc00078e0002 */
[----:B-1----:R-:W4:Y:S01]  /*00a0*/  LDG.E R2, desc[UR4][R2.64] ;  /* 0x0000000402027981 */ /* 0x002f22000c1e1900 */
[----:B--2---:R-:W-:-:S06]  /*00b0*/  IMAD.WIDE.U32 R4, R9, 0x4, R4 ;  /* 0x0000000409047825 */ /* 0x004fcc00078e0004 */
[----:B------:R-:W4:Y:S01]  /*00c0*/  LDG.E R5, desc[UR4][R4.64] ;  /* 0x0000000404057981 */ /* 0x000f22000c1e1900 */
[----:B---3--:R-:W-:-:S04]  /*00d0*/  IMAD.WIDE.U32 R6, R9, 0x4, R6 ;  /* 0x0000000409067825 */ /* 0x008fc800078e0006 */
[----:B----4-:R-:W-:-:S05]  /*00e0*/  FADD R9, R2, R5 ;  /* 0x0000000502097221 */ /* 0x010fca0000000000 */
[----:B------:R-:W-:Y:S01]  /*00f0*/  STG.E desc[UR4][R6.64], R9 ;  /* 0x0000000906007986 */ /* 0x000fe2000c101904 */
[----:B------:R-:W-:Y:S05]  /*0100*/  EXIT ;  /* 0x000000000000794d */ /* 0x000fea0003800000 */
.L_x_0:
[----:B------:R-:W-:-:S00]  /*0110*/  BRA `(.L_x_0) ;  /* 0xfffffffc00fc7947 */ /* 0x000fc0000383ffff */
[----:B------:R-:W-:-:S00]  /*0120*/  NOP ;  /* 0x0000000000007918 */ /* 0x000fc00000000000 */
        /* <DEDUP_REMOVED lines=13> */
.L_x_1:


//--------------------- .nv.shared.reserved.0     --------------------------
	.section	.nv.shared.reserved.0,"aw",@nobits
	.weak		__nv_reservedSMEM_offset_0_alias
	.size		__nv_reservedSMEM_offset_0_alias, 0, 64
	.other		__nv_reservedSMEM_offset_0_alias,@"STO_CUDA_RESERVED_SHARED STV_DEFAULT"
__nv_reservedSMEM_offset_0_alias:
	.zero		0
	.zero		64


//--------------------- .nv.constant0._Z13vecAdd_blocksPKfS0_Pfi --------------------------
	.section	.nv.constant0._Z13vecAdd_blocksPKfS0_Pfi,"a",@progbits
	.sectionflags	@""
	.align	4
.nv.constant0._Z13vecAdd_blocksPKfS0_Pfi:
	.zero		924


//--------------------- SYMBOLS --------------------------

	.type		.nv.reservedSmem.offset0,@object
	.size		.nv.reservedSmem.offset0,0x4
